//
// Generated by NVIDIA NVVM Compiler
//
// Compiler Build ID: CL-36424714
// Cuda compilation tools, release 13.0, V13.0.88
// Based on NVVM 20.0.0
//

.version 9.0
.target sm_100
.address_size 64

	// .globl	spool_max

.visible .entry spool_max(
	.param .u64 .ptr .align 1 spool_max_param_0,
	.param .u64 .ptr .align 1 spool_max_param_1,
	.param .u64 .ptr .align 1 spool_max_param_2,
	.param .u32 spool_max_param_3,
	.param .u32 spool_max_param_4,
	.param .u32 spool_max_param_5,
	.param .u32 spool_max_param_6,
	.param .u32 spool_max_param_7,
	.param .u32 spool_max_param_8,
	.param .u32 spool_max_param_9,
	.param .u32 spool_max_param_10,
	.param .u32 spool_max_param_11,
	.param .u32 spool_max_param_12,
	.param .u32 spool_max_param_13,
	.param .u32 spool_max_param_14,
	.param .u32 spool_max_param_15,
	.param .u32 spool_max_param_16,
	.param .u32 spool_max_param_17,
	.param .u32 spool_max_param_18,
	.param .u32 spool_max_param_19,
	.param .u32 spool_max_param_20,
	.param .u32 spool_max_param_21,
	.param .u32 spool_max_param_22,
	.param .u32 spool_max_param_23,
	.param .u32 spool_max_param_24,
	.param .u32 spool_max_param_25,
	.param .u32 spool_max_param_26,
	.param .u32 spool_max_param_27,
	.param .u32 spool_max_param_28,
	.param .u32 spool_max_param_29,
	.param .u32 spool_max_param_30,
	.param .u32 spool_max_param_31,
	.param .u32 spool_max_param_32,
	.param .u32 spool_max_param_33,
	.param .u32 spool_max_param_34,
	.param .u32 spool_max_param_35,
	.param .u32 spool_max_param_36
)
{
	.reg .b32 	%r<2>;
	.reg .b32 	%f<2>;
	.reg .b64 	%rd<5>;

	ld.param.u64 	%rd1, [spool_max_param_1];
	cvta.to.global.u64 	%rd2, %rd1;
	mov.u32 	%r1, %tid.x;
	cvt.rn.f32.u32 	%f1, %r1;
	mul.wide.u32 	%rd3, %r1, 4;
	add.s64 	%rd4, %rd2, %rd3;
	st.global.f32 	[%rd4], %f1;
	ret;

}


// ===== COMPILED SASS (sm_100) =====

	.target	sm_100

	.elftype	@"ET_EXEC"


//--------------------- .note.nv.tkinfo           --------------------------
	.section	.note.nv.tkinfo,"",@"SHT_NOTE"
	.sectionflags	@"SHF_NOTE_NV_TKINFO"
	.tkinfo
        /*0018*/ 	.word	0x00000002
        /*0030*/ 	.string	""
        /*0030*/ 	.string	"ptxas"
        /*0030*/ 	.string	"Cuda compilation tools, release 13.0, V13.0.88"
        /*0030*/ 	.string	"Build cuda_13.0.r13.0/compiler.36424714_0"
        /*0030*/ 	.string	"-arch sm_100 -m 64 "



//--------------------- .note.nv.cuinfo           --------------------------
	.section	.note.nv.cuinfo,"",@"SHT_NOTE"
	.sectionflags	@"SHF_NOTE_NV_CUINFO"
        /*0018*/ 	.short	0x0002
        /*001a*/ 	.short	0x0064
        /*001c*/ 	.short	0x0082
	.zero		2


//--------------------- .nv.info                  --------------------------
	.section	.nv.info,"",@"SHT_CUDA_INFO"
	.align	4


	//----- nvinfo : EIATTR_REGCOUNT
	.align		4
        /*0000*/ 	.byte	0x04, 0x2f
        /*0002*/ 	.short	(.L_1 - .L_0)
	.align		4
.L_0:
        /*0004*/ 	.word	index@(spool_max)
        /*0008*/ 	.word	0x00000008


	//----- nvinfo : EIATTR_FRAME_SIZE
	.align		4
.L_1:
        /*000c*/ 	.byte	0x04, 0x11
        /*000e*/ 	.short	(.L_3 - .L_2)
	.align		4
.L_2:
        /*0010*/ 	.word	index@(spool_max)
        /*0014*/ 	.word	0x00000000


	//----- nvinfo : EIATTR_MIN_STACK_SIZE
	.align		4
.L_3:
        /*0018*/ 	.byte	0x04, 0x12
        /*001a*/ 	.short	(.L_5 - .L_4)
	.align		4
.L_4:
        /*001c*/ 	.word	index@(spool_max)
        /*0020*/ 	.word	0x00000000
.L_5:


//--------------------- .nv.compat                --------------------------
	.section	.nv.compat,"",@"SHT_CUDA_COMPAT_INFO"
	.align	4
        /*0000*/ 	.byte	0x02, 0x09, 0x00, 0x00, 0x02, 0x02, 0x01, 0x00, 0x02, 0x05, 0x05, 0x00, 0x03, 0x07, 0x01, 0x01
        /*0010*/ 	.byte	0x02, 0x03, 0x00, 0x00, 0x02, 0x06, 0x01, 0x00, 0x04, 0x0b, 0x08, 0x00, 0x09, 0x00, 0x00, 0x00
        /*0020*/ 	.byte	0x00, 0x00, 0x00, 0x00


//--------------------- .nv.info.spool_max        --------------------------
	.section	.nv.info.spool_max,"",@"SHT_CUDA_INFO"
	.sectionflags	@""
	.align	4


	//----- nvinfo : EIATTR_CUDA_API_VERSION
	.align		4
        /*0000*/ 	.byte	0x04, 0x37
        /*0002*/ 	.short	(.L_7 - .L_6)
.L_6:
        /*0004*/ 	.word	0x00000082


	//----- nvinfo : EIATTR_KPARAM_INFO
	.align		4
.L_7:
        /*0008*/ 	.byte	0x04, 0x17
        /*000a*/ 	.short	(.L_9 - .L_8)
.L_8:
        /*000c*/ 	.word	0x00000000
        /*0010*/ 	.short	0x0024
        /*0012*/ 	.short	0x009c
        /*0014*/ 	.byte	0x00, 0xf0, 0x11, 0x00


	//----- nvinfo : EIATTR_KPARAM_INFO
	.align		4
.L_9:
        /*0018*/ 	.byte	0x04, 0x17
        /*001a*/ 	.short	(.L_11 - .L_10)
.L_10:
        /*001c*/ 	.word	0x00000000
        /*0020*/ 	.short	0x0023
        /*0022*/ 	.short	0x0098
        /*0024*/ 	.byte	0x00, 0xf0, 0x11, 0x00


	//----- nvinfo : EIATTR_KPARAM_INFO
	.align		4
.L_11:
        /*0028*/ 	.byte	0x04, 0x17
        /*002a*/ 	.short	(.L_13 - .L_12)
.L_12:
        /*002c*/ 	.word	0x00000000
        /*0030*/ 	.short	0x0022
        /*0032*/ 	.short	0x0094
        /*0034*/ 	.byte	0x00, 0xf0, 0x11, 0x00


	//----- nvinfo : EIATTR_KPARAM_INFO
	.align		4
.L_13:
        /*0038*/ 	.byte	0x04, 0x17
        /*003a*/ 	.short	(.L_15 - .L_14)
.L_14:
        /*003c*/ 	.word	0x00000000
        /*0040*/ 	.short	0x0021
        /*0042*/ 	.short	0x0090
        /*0044*/ 	.byte	0x00, 0xf0, 0x11, 0x00


	//----- nvinfo : EIATTR_KPARAM_INFO
	.align		4
.L_15:
        /*0048*/ 	.byte	0x04, 0x17
        /*004a*/ 	.short	(.L_17 - .L_16)
.L_16:
        /*004c*/ 	.word	0x00000000
        /*0050*/ 	.short	0x0020
        /*0052*/ 	.short	0x008c
        /*0054*/ 	.byte	0x00, 0xf0, 0x11, 0x00


	//----- nvinfo : EIATTR_KPARAM_INFO
	.align		4
.L_17:
        /*0058*/ 	.byte	0x04, 0x17
        /*005a*/ 	.short	(.L_19 - .L_18)
.L_18:
        /*005c*/ 	.word	0x00000000
        /*0060*/ 	.short	0x001f
        /*0062*/ 	.short	0x0088
        /*0064*/ 	.byte	0x00, 0xf0, 0x11, 0x00


	//----- nvinfo : EIATTR_KPARAM_INFO
	.align		4
.L_19:
        /*0068*/ 	.byte	0x04, 0x17
        /*006a*/ 	.short	(.L_21 - .L_20)
.L_20:
        /*006c*/ 	.word	0x00000000
        /*0070*/ 	.short	0x001e
        /*0072*/ 	.short	0x0084
        /*0074*/ 	.byte	0x00, 0xf0, 0x11, 0x00


	//----- nvinfo : EIATTR_KPARAM_INFO
	.align		4
.L_21:
        /*0078*/ 	.byte	0x04, 0x17
        /*007a*/ 	.short	(.L_23 - .L_22)
.L_22:
        /*007c*/ 	.word	0x00000000
        /*0080*/ 	.short	0x001d
        /*0082*/ 	.short	0x0080
        /*0084*/ 	.byte	0x00, 0xf0, 0x11, 0x00


	//----- nvinfo : EIATTR_KPARAM_INFO
	.align		4
.L_23:
        /*0088*/ 	.byte	0x04, 0x17
        /*008a*/ 	.short	(.L_25 - .L_24)
.L_24:
        /*008c*/ 	.word	0x00000000
        /*0090*/ 	.short	0x001c
        /*0092*/ 	.short	0x007c
        /*0094*/ 	.byte	0x00, 0xf0, 0x11, 0x00


	//----- nvinfo : EIATTR_KPARAM_INFO
	.align		4
.L_25:
        /*0098*/ 	.byte	0x04, 0x17
        /*009a*/ 	.short	(.L_27 - .L_26)
.L_26:
        /*009c*/ 	.word	0x00000000
        /*00a0*/ 	.short	0x001b
        /*00a2*/ 	.short	0x0078
        /*00a4*/ 	.byte	0x00, 0xf0, 0x11, 0x00


	//----- nvinfo : EIATTR_KPARAM_INFO
	.align		4
.L_27:
        /*00a8*/ 	.byte	0x04, 0x17
        /*00aa*/ 	.short	(.L_29 - .L_28)
.L_28:
        /*00ac*/ 	.word	0x00000000
        /*00b0*/ 	.short	0x001a
        /*00b2*/ 	.short	0x0074
        /*00b4*/ 	.byte	0x00, 0xf0, 0x11, 0x00


	//----- nvinfo : EIATTR_KPARAM_INFO
	.align		4
.L_29:
        /*00b8*/ 	.byte	0x04, 0x17
        /*00ba*/ 	.short	(.L_31 - .L_30)
.L_30:
        /*00bc*/ 	.word	0x00000000
        /*00c0*/ 	.short	0x0019
        /*00c2*/ 	.short	0x0070
        /*00c4*/ 	.byte	0x00, 0xf0, 0x11, 0x00


	//----- nvinfo : EIATTR_KPARAM_INFO
	.align		4
.L_31:
        /*00c8*/ 	.byte	0x04, 0x17
        /*00ca*/ 	.short	(.L_33 - .L_32)
.L_32:
        /*00cc*/ 	.word	0x00000000
        /*00d0*/ 	.short	0x0018
        /*00d2*/ 	.short	0x006c
        /*00d4*/ 	.byte	0x00, 0xf0, 0x11, 0x00


	//----- nvinfo : EIATTR_KPARAM_INFO
	.align		4
.L_33:
        /*00d8*/ 	.byte	0x04, 0x17
        /*00da*/ 	.short	(.L_35 - .L_34)
.L_34:
        /*00dc*/ 	.word	0x00000000
        /*00e0*/ 	.short	0x0017
        /*00e2*/ 	.short	0x0068
        /*00e4*/ 	.byte	0x00, 0xf0, 0x11, 0x00


	//----- nvinfo : EIATTR_KPARAM_INFO
	.align		4
.L_35:
        /*00e8*/ 	.byte	0x04, 0x17
        /*00ea*/ 	.short	(.L_37 - .L_36)
.L_36:
        /*00ec*/ 	.word	0x00000000
        /*00f0*/ 	.short	0x0016
        /*00f2*/ 	.short	0x0064
        /*00f4*/ 	.byte	0x00, 0xf0, 0x11, 0x00


	//----- nvinfo : EIATTR_KPARAM_INFO
	.align		4
.L_37:
        /*00f8*/ 	.byte	0x04, 0x17
        /*00fa*/ 	.short	(.L_39 - .L_38)
.L_38:
        /*00fc*/ 	.word	0x00000000
        /*0100*/ 	.short	0x0015
        /*0102*/ 	.short	0x0060
        /*0104*/ 	.byte	0x00, 0xf0, 0x11, 0x00


	//----- nvinfo : EIATTR_KPARAM_INFO
	.align		4
.L_39:
        /*0108*/ 	.byte	0x04, 0x17
        /*010a*/ 	.short	(.L_41 - .L_40)
.L_40:
        /*010c*/ 	.word	0x00000000
        /*0110*/ 	.short	0x0014
        /*0112*/ 	.short	0x005c
        /*0114*/ 	.byte	0x00, 0xf0, 0x11, 0x00


	//----- nvinfo : EIATTR_KPARAM_INFO
	.align		4
.L_41:
        /*0118*/ 	.byte	0x04, 0x17
        /*011a*/ 	.short	(.L_43 - .L_42)
.L_42:
        /*011c*/ 	.word	0x00000000
        /*0120*/ 	.short	0x0013
        /*0122*/ 	.short	0x0058
        /*0124*/ 	.byte	0x00, 0xf0, 0x11, 0x00


	//----- nvinfo : EIATTR_KPARAM_INFO
	.align		4
.L_43:
        /*0128*/ 	.byte	0x04, 0x17
        /*012a*/ 	.short	(.L_45 - .L_44)
.L_44:
        /*012c*/ 	.word	0x00000000
        /*0130*/ 	.short	0x0012
        /*0132*/ 	.short	0x0054
        /*0134*/ 	.byte	0x00, 0xf0, 0x11, 0x00


	//----- nvinfo : EIATTR_KPARAM_INFO
	.align		4
.L_45:
        /*0138*/ 	.byte	0x04, 0x17
        /*013a*/ 	.short	(.L_47 - .L_46)
.L_46:
        /*013c*/ 	.word	0x00000000
        /*0140*/ 	.short	0x0011
        /*0142*/ 	.short	0x0050
        /*0144*/ 	.byte	0x00, 0xf0, 0x11, 0x00


	//----- nvinfo : EIATTR_KPARAM_INFO
	.align		4
.L_47:
        /*0148*/ 	.byte	0x04, 0x17
        /*014a*/ 	.short	(.L_49 - .L_48)
.L_48:
        /*014c*/ 	.word	0x00000000
        /*0150*/ 	.short	0x0010
        /*0152*/ 	.short	0x004c
        /*0154*/ 	.byte	0x00, 0xf0, 0x11, 0x00


	//----- nvinfo : EIATTR_KPARAM_INFO
	.align		4
.L_49:
        /*0158*/ 	.byte	0x04, 0x17
        /*015a*/ 	.short	(.L_51 - .L_50)
.L_50:
        /*015c*/ 	.word	0x00000000
        /*0160*/ 	.short	0x000f
        /*0162*/ 	.short	0x0048
        /*0164*/ 	.byte	0x00, 0xf0, 0x11, 0x00


	//----- nvinfo : EIATTR_KPARAM_INFO
	.align		4
.L_51:
        /*0168*/ 	.byte	0x04, 0x17
        /*016a*/ 	.short	(.L_53 - .L_52)
.L_52:
        /*016c*/ 	.word	0x00000000
        /*0170*/ 	.short	0x000e
        /*0172*/ 	.short	0x0044
        /*0174*/ 	.byte	0x00, 0xf0, 0x11, 0x00


	//----- nvinfo : EIATTR_KPARAM_INFO
	.align		4
.L_53:
        /*0178*/ 	.byte	0x04, 0x17
        /*017a*/ 	.short	(.L_55 - .L_54)
.L_54:
        /*017c*/ 	.word	0x00000000
        /*0180*/ 	.short	0x000d
        /*0182*/ 	.short	0x0040
        /*0184*/ 	.byte	0x00, 0xf0, 0x11, 0x00


	//----- nvinfo : EIATTR_KPARAM_INFO
	.align		4
.L_55:
        /*0188*/ 	.byte	0x04, 0x17
        /*018a*/ 	.short	(.L_57 - .L_56)
.L_56:
        /*018c*/ 	.word	0x00000000
        /*0190*/ 	.short	0x000c
        /*0192*/ 	.short	0x003c
        /*0194*/ 	.byte	0x00, 0xf0, 0x11, 0x00


	//----- nvinfo : EIATTR_KPARAM_INFO
	.align		4
.L_57:
        /*0198*/ 	.byte	0x04, 0x17
        /*019a*/ 	.short	(.L_59 - .L_58)
.L_58:
        /*019c*/ 	.word	0x00000000
        /*01a0*/ 	.short	0x000b
        /*01a2*/ 	.short	0x0038
        /*01a4*/ 	.byte	0x00, 0xf0, 0x11, 0x00


	//----- nvinfo : EIATTR_KPARAM_INFO
	.align		4
.L_59:
        /*01a8*/ 	.byte	0x04, 0x17
        /*01aa*/ 	.short	(.L_61 - .L_60)
.L_60:
        /*01ac*/ 	.word	0x00000000
        /*01b0*/ 	.short	0x000a
        /*01b2*/ 	.short	0x0034
        /*01b4*/ 	.byte	0x00, 0xf0, 0x11, 0x00


	//----- nvinfo : EIATTR_KPARAM_INFO
	.align		4
.L_61:
        /*01b8*/ 	.byte	0x04, 0x17
        /*01ba*/ 	.short	(.L_63 - .L_62)
.L_62:
        /*01bc*/ 	.word	0x00000000
        /*01c0*/ 	.short	0x0009
        /*01c2*/ 	.short	0x0030
        /*01c4*/ 	.byte	0x00, 0xf0, 0x11, 0x00


	//----- nvinfo : EIATTR_KPARAM_INFO
	.align		4
.L_63:
        /*01c8*/ 	.byte	0x04, 0x17
        /*01ca*/ 	.short	(.L_65 - .L_64)
.L_64:
        /*01cc*/ 	.word	0x00000000
        /*01d0*/ 	.short	0x0008
        /*01d2*/ 	.short	0x002c
        /*01d4*/ 	.byte	0x00, 0xf0, 0x11, 0x00


	//----- nvinfo : EIATTR_KPARAM_INFO
	.align		4
.L_65:
        /*01d8*/ 	.byte	0x04, 0x17
        /*01da*/ 	.short	(.L_67 - .L_66)
.L_66:
        /*01dc*/ 	.word	0x00000000
        /*01e0*/ 	.short	0x0007
        /*01e2*/ 	.short	0x0028
        /*01e4*/ 	.byte	0x00, 0xf0, 0x11, 0x00


	//----- nvinfo : EIATTR_KPARAM_INFO
	.align		4
.L_67:
        /*01e8*/ 	.byte	0x04, 0x17
        /*01ea*/ 	.short	(.L_69 - .L_68)
.L_68:
        /*01ec*/ 	.word	0x00000000
        /*01f0*/ 	.short	0x0006
        /*01f2*/ 	.short	0x0024
        /*01f4*/ 	.byte	0x00, 0xf0, 0x11, 0x00


	//----- nvinfo : EIATTR_KPARAM_INFO
	.align		4
.L_69:
        /*01f8*/ 	.byte	0x04, 0x17
        /*01fa*/ 	.short	(.L_71 - .L_70)
.L_70:
        /*01fc*/ 	.word	0x00000000
        /*0200*/ 	.short	0x0005
        /*0202*/ 	.short	0x0020
        /*0204*/ 	.byte	0x00, 0xf0, 0x11, 0x00


	//----- nvinfo : EIATTR_KPARAM_INFO
	.align		4
.L_71:
        /*0208*/ 	.byte	0x04, 0x17
        /*020a*/ 	.short	(.L_73 - .L_72)
.L_72:
        /*020c*/ 	.word	0x00000000
        /*0210*/ 	.short	0x0004
        /*0212*/ 	.short	0x001c
        /*0214*/ 	.byte	0x00, 0xf0, 0x11, 0x00


	//----- nvinfo : EIATTR_KPARAM_INFO
	.align		4
.L_73:
        /*0218*/ 	.byte	0x04, 0x17
        /*021a*/ 	.short	(.L_75 - .L_74)
.L_74:
        /*021c*/ 	.word	0x00000000
        /*0220*/ 	.short	0x0003
        /*0222*/ 	.short	0x0018
        /*0224*/ 	.byte	0x00, 0xf0, 0x11, 0x00


	//----- nvinfo : EIATTR_KPARAM_INFO
	.align		4
.L_75:
        /*0228*/ 	.byte	0x04, 0x17
        /*022a*/ 	.short	(.L_77 - .L_76)
.L_76:
        /*022c*/ 	.word	0x00000000
        /*0230*/ 	.short	0x0002
        /*0232*/ 	.short	0x0010
        /*0234*/ 	.byte	0x00, 0xf5, 0x21, 0x00


	//----- nvinfo : EIATTR_KPARAM_INFO
	.align		4
.L_77:
        /*0238*/ 	.byte	0x04, 0x17
        /*023a*/ 	.short	(.L_79 - .L_78)
.L_78:
        /*023c*/ 	.word	0x00000000
        /*0240*/ 	.short	0x0001
        /*0242*/ 	.short	0x0008
        /*0244*/ 	.byte	0x00, 0xf5, 0x21, 0x00


	//----- nvinfo : EIATTR_KPARAM_INFO
	.align		4
.L_79:
        /*0248*/ 	.byte	0x04, 0x17
        /*024a*/ 	.short	(.L_81 - .L_80)
.L_80:
        /*024c*/ 	.word	0x00000000
        /*0250*/ 	.short	0x0000
        /*0252*/ 	.short	0x0000
        /*0254*/ 	.byte	0x00, 0xf5, 0x21, 0x00


	//----- nvinfo : EIATTR_SPARSE_MMA_MASK
	.align		4
.L_81:
        /*0258*/ 	.byte	0x03, 0x50
        /*025a*/ 	.short	0x0000


	//----- nvinfo : EIATTR_MAXREG_COUNT
	.align		4
        /*025c*/ 	.byte	0x03, 0x1b
        /*025e*/ 	.short	0x00ff


	//----- nvinfo : EIATTR_MERCURY_ISA_VERSION
	.align		4
        /*0260*/ 	.byte	0x03, 0x5f
        /*0262*/ 	.short	0x0101


	//----- nvinfo : EIATTR_VRC_CTA_INIT_COUNT
	.align		4
        /*0264*/ 	.byte	0x02, 0x4a
	.zero		1
	.zero		1


	//----- nvinfo : EIATTR_EXIT_INSTR_OFFSETS
	.align		4
        /*0268*/ 	.byte	0x04, 0x1c
        /*026a*/ 	.short	(.L_83 - .L_82)


	//   ....[0]....
.L_82:
        /*026c*/ 	.word	0x00000070


	//----- nvinfo : EIATTR_CBANK_PARAM_SIZE
	.align		4
.L_83:
        /*0270*/ 	.byte	0x03, 0x19
        /*0272*/ 	.short	0x00a0


	//----- nvinfo : EIATTR_PARAM_CBANK
	.align		4
        /*0274*/ 	.byte	0x04, 0x0a
        /*0276*/ 	.short	(.L_85 - .L_84)
	.align		4
.L_84:
        /*0278*/ 	.word	index@(.nv.constant0.spool_max)
        /*027c*/ 	.short	0x0380
        /*027e*/ 	.short	0x00a0


	//----- nvinfo : EIATTR_SW_WAR
	.align		4
.L_85:
        /*0280*/ 	.byte	0x04, 0x36
        /*0282*/ 	.short	(.L_87 - .L_86)
.L_86:
        /*0284*/ 	.word	0x00000008
.L_87:


//--------------------- .nv.callgraph             --------------------------
	.section	.nv.callgraph,"",@"SHT_CUDA_CALLGRAPH"
	.align	4
	.sectionentsize	8
	.align		4
        /*0000*/ 	.word	0x00000000
	.align		4
        /*0004*/ 	.word	0xffffffff
	.align		4
        /*0008*/ 	.word	0x00000000
	.align		4
        /*000c*/ 	.word	0xfffffffe
	.align		4
        /*0010*/ 	.word	0x00000000
	.align		4
        /*0014*/ 	.word	0xfffffffd
	.align		4
        /*0018*/ 	.word	0x00000000
	.align		4
        /*001c*/ 	.word	0xfffffffc


//--------------------- .text.spool_max           --------------------------
	.section	.text.spool_max,"ax",@progbits
	.align	128
        .global         spool_max
        .type           spool_max,@function
        .size           spool_max,(.L_x_1 - spool_max)
        .other          spool_max,@"STO_CUDA_ENTRY STV_DEFAULT"
spool_max:
.text.spool_max:
[----:B------:R-:W-:Y:S01]  /*0000*/  LDC R1, c[0x0][0x37c] ;  /* 0x0000df00ff017b82 */ /* 0x000fe20000000800 */
[----:B------:R-:W0:Y:S07]  /*0010*/  S2R R5, SR_TID.X ;  /* 0x0000000000057919 */ /* 0x000e2e0000002100 */
[----:B------:R-:W0:Y:S01]  /*0020*/  LDC.64 R2, c[0x0][0x388] ;  /* 0x0000e200ff027b82 */ /* 0x000e220000000a00 */
[----:B------:R-:W1:Y:S01]  /*0030*/  LDCU.64 UR4, c[0x0][0x358] ;  /* 0x00006b00ff0477ac */ /* 0x000e620008000a00 */
[----:B0-----:R-:W-:Y:S01]  /*0040*/  IMAD.WIDE.U32 R2, R5, 0x4, R2 ;  /* 0x0000000405027825 */ /* 0x001fe200078e0002 */
[----:B------:R-:W-:-:S05]  /*0050*/  I2FP.F32.U32 R5, R5 ;  /* 0x0000000500057245 */ /* 0x000fca0000201000 */
[----:B-1----:R-:W-:Y:S01]  /*0060*/  STG.E desc[UR4][R2.64], R5 ;  /* 0x0000000502007986 */ /* 0x002fe2000c101904 */
[----:B------:R-:W-:Y:S05]  /*0070*/  EXIT ;  /* 0x000000000000794d */ /* 0x000fea0003800000 */
.L_x_0:
[----:B------:R-:W-:-:S00]  /*0080*/  BRA `(.L_x_0) ;  /* 0xfffffffc00fc7947 */ /* 0x000fc0000383ffff */
[----:B------:R-:W-:-:S00]  /*0090*/  NOP ;  /* 0x0000000000007918 */ /* 0x000fc00000000000 */
        /* <DEDUP_REMOVED lines=14> */
.L_x_1:


//--------------------- .nv.shared.reserved.0     --------------------------
	.section	.nv.shared.reserved.0,"aw",@nobits
	.weak		__nv_reservedSMEM_offset_0_alias
	.size		__nv_reservedSMEM_offset_0_alias, 0, 64
	.other		__nv_reservedSMEM_offset_0_alias,@"STO_CUDA_RESERVED_SHARED STV_DEFAULT"
__nv_reservedSMEM_offset_0_alias:
	.zero		0
	.zero		64


//--------------------- .nv.constant0.spool_max   --------------------------
	.section	.nv.constant0.spool_max,"a",@progbits
	.sectionflags	@""
	.align	4
.nv.constant0.spool_max:
	.zero		1056


//--------------------- SYMBOLS --------------------------

	.type		.nv.reservedSmem.offset0,@object
	.size		.nv.reservedSmem.offset0,0x4
